	.headerflags	@"EF_CUDA_TEXMODE_UNIFIED EF_CUDA_64BIT_ADDRESS EF_CUDA_ACCELERATORS EF_CUDA_SM90 EF_CUDA_VIRTUAL_SM(EF_CUDA_SM90)"
	.elftype	@"ET_EXEC"


//--------------------- .nv.info                  --------------------------
	.section	.nv.info,"",@"SHT_CUDA_INFO"
	.align	4


	//----- nvinfo : EIATTR_REGCOUNT
	.align		4
        /*0000*/ 	.byte	0x04, 0x2f
        /*0002*/ 	.short	(.L_1 - .L_0)
	.align		4
.L_0:
        /*0004*/ 	.word	index@(triton_poi_fused_convolution_14)
        /*0008*/ 	.word	0x0000000c


	//----- nvinfo : EIATTR_MIN_STACK_SIZE
	.align		4
.L_1:
        /*000c*/ 	.byte	0x04, 0x12
        /*000e*/ 	.short	(.L_3 - .L_2)
	.align		4
.L_2:
        /*0010*/ 	.word	index@(triton_poi_fused_convolution_14)
        /*0014*/ 	.word	0x00000000


	//----- nvinfo : EIATTR_FRAME_SIZE
	.align		4
.L_3:
        /*0018*/ 	.byte	0x04, 0x11
        /*001a*/ 	.short	(.L_5 - .L_4)
	.align		4
.L_4:
        /*001c*/ 	.word	index@(triton_poi_fused_convolution_14)
        /*0020*/ 	.word	0x00000000


	//----- nvinfo : EIATTR_MIN_STACK_SIZE
	.align		4
.L_5:
        /*0024*/ 	.byte	0x04, 0x12
        /*0026*/ 	.short	(.L_7 - .L_6)
	.align		4
.L_6:
        /*0028*/ 	.word	index@(triton_poi_fused_convolution_14)
        /*002c*/ 	.word	0x00000000
.L_7:


//--------------------- .nv.info.triton_poi_fused_convolution_14 --------------------------
	.section	.nv.info.triton_poi_fused_convolution_14,"",@"SHT_CUDA_INFO"
	.sectionflags	@""
	.align	4


	//----- nvinfo : EIATTR_CUDA_API_VERSION
	.align		4
        /*0000*/ 	.byte	0x04, 0x37
        /*0002*/ 	.short	(.L_9 - .L_8)
.L_8:
        /*0004*/ 	.word	0x0000007c


	//----- nvinfo : EIATTR_KPARAM_INFO
	.align		4
.L_9:
        /*0008*/ 	.byte	0x04, 0x17
        /*000a*/ 	.short	(.L_11 - .L_10)
.L_10:
        /*000c*/ 	.word	0x00000000
        /*0010*/ 	.short	0x0002
        /*0012*/ 	.short	0x0010
        /*0014*/ 	.byte	0x00, 0xf0, 0x11, 0x00


	//----- nvinfo : EIATTR_KPARAM_INFO
	.align		4
.L_11:
        /*0018*/ 	.byte	0x04, 0x17
        /*001a*/ 	.short	(.L_13 - .L_12)
.L_12:
        /*001c*/ 	.word	0x00000000
        /*0020*/ 	.short	0x0001
        /*0022*/ 	.short	0x0008
        /*0024*/ 	.byte	0x00, 0xf4, 0x21, 0x00


	//----- nvinfo : EIATTR_KPARAM_INFO
	.align		4
.L_13:
        /*0028*/ 	.byte	0x04, 0x17
        /*002a*/ 	.short	(.L_15 - .L_14)
.L_14:
        /*002c*/ 	.word	0x00000000
        /*0030*/ 	.short	0x0000
        /*0032*/ 	.short	0x0000
        /*0034*/ 	.byte	0x00, 0xf4, 0x21, 0x00


	//----- nvinfo : EIATTR_SPARSE_MMA_MASK
	.align		4
.L_15:
        /*0038*/ 	.byte	0x03, 0x50
        /*003a*/ 	.short	0x0000


	//----- nvinfo : EIATTR_MAXREG_COUNT
	.align		4
        /*003c*/ 	.byte	0x03, 0x1b
        /*003e*/ 	.short	0x00ff


	//----- nvinfo : EIATTR_EXIT_INSTR_OFFSETS
	.align		4
        /*0040*/ 	.byte	0x04, 0x1c
        /*0042*/ 	.short	(.L_17 - .L_16)


	//   ....[0]....
.L_16:
        /*0044*/ 	.word	0x00000170


	//----- nvinfo : EIATTR_REQNTID
	.align		4
.L_17:
        /*0048*/ 	.byte	0x04, 0x10
        /*004a*/ 	.short	(.L_19 - .L_18)
.L_18:
        /*004c*/ 	.word	0x00000100
        /*0050*/ 	.word	0x00000001
        /*0054*/ 	.word	0x00000001


	//----- nvinfo : EIATTR_CBANK_PARAM_SIZE
	.align		4
.L_19:
        /*0058*/ 	.byte	0x03, 0x19
        /*005a*/ 	.short	0x0014


	//----- nvinfo : EIATTR_PARAM_CBANK
	.align		4
        /*005c*/ 	.byte	0x04, 0x0a
        /*005e*/ 	.short	(.L_21 - .L_20)
	.align		4
.L_20:
        /*0060*/ 	.word	index@(.nv.constant0.triton_poi_fused_convolution_14)
        /*0064*/ 	.short	0x0210
        /*0066*/ 	.short	0x0014


	//----- nvinfo : EIATTR_SW_WAR
	.align		4
.L_21:
        /*0068*/ 	.byte	0x04, 0x36
        /*006a*/ 	.short	(.L_23 - .L_22)
.L_22:
        /*006c*/ 	.word	0x00000008
.L_23:


//--------------------- .nv.callgraph             --------------------------
	.section	.nv.callgraph,"",@"SHT_CUDA_CALLGRAPH"
	.align	4
	.sectionentsize	8
	.align		4
        /*0000*/ 	.word	0x00000000
	.align		4
        /*0004*/ 	.word	0xffffffff
	.align		4
        /*0008*/ 	.word	0x00000000
	.align		4
        /*000c*/ 	.word	0xfffffffe
	.align		4
        /*0010*/ 	.word	0x00000000
	.align		4
        /*0014*/ 	.word	0xfffffffd
	.align		4
        /*0018*/ 	.word	0x00000000
	.align		4
        /*001c*/ 	.word	0xfffffffc


//--------------------- .text.triton_poi_fused_convolution_14 --------------------------
	.section	.text.triton_poi_fused_convolution_14,"ax",@progbits
	.align	128
        .global         triton_poi_fused_convolution_14
        .type           triton_poi_fused_convolution_14,@function
        .size           triton_poi_fused_convolution_14,(.L_x_1 - triton_poi_fused_convolution_14)
        .other          triton_poi_fused_convolution_14,@"STO_CUDA_ENTRY STV_DEFAULT"
triton_poi_fused_convolution_14:
.text.triton_poi_fused_convolution_14:
[----:B------:R-:W-:Y:S01]  /*0000*/  LDC R1, c[0x0][0x28] ;  /* 0x00000a00ff017b82 */ /* 0x000fe20000000800 */
[----:B------:R-:W1:Y:S07]  /*0010*/  S2R R0, SR_TID.X ;  /* 0x0000000000007919 */ /* 0x000e6e0000002100 */
[----:B------:R-:W2:Y:S01]  /*0020*/  LDC.64 R4, c[0x0][0x218] ;  /* 0x00008600ff047b82 */ /* 0x000ea20000000a00 */
[----:B------:R-:W-:Y:S01]  /*0030*/  ULDC.64 UR4, c[0x0][0x208] ;  /* 0x0000820000047ab9 */ /* 0x000fe20000000a00 */
[----:B------:R-:W3:Y:S06]  /*0040*/  S2R R7, SR_CTAID.X ;  /* 0x0000000000077919 */ /* 0x000eec0000002500 */
[----:B------:R-:W4:Y:S01]  /*0050*/  LDC.64 R2, c[0x0][0x210] ;  /* 0x00008400ff027b82 */ /* 0x000f220000000a00 */
[----:B-1----:R-:W-:Y:S01]  /*0060*/  IMAD.SHL.U32 R0, R0, 0x2, RZ ;  /* 0x0000000200007824 */ /* 0x002fe200078e00ff */
[----:B---3--:R-:W-:-:S04]  /*0070*/  SHF.R.S32.HI R6, RZ, 0x16, R7 ;  /* 0x00000016ff067819 */ /* 0x008fc80000011407 */
[----:B------:R-:W-:Y:S02]  /*0080*/  LOP3.LUT R0, R0, 0x1fe, RZ, 0xc0, !PT ;  /* 0x000001fe00007812 */ /* 0x000fe400078ec0ff */
[----:B------:R-:W-:-:S03]  /*0090*/  SGXT R6, R6, 0x1 ;  /* 0x000000010606781a */ /* 0x000fc60000000200 */
[----:B------:R-:W-:-:S04]  /*00a0*/  IMAD R7, R7, 0x200, R0 ;  /* 0x0000020007077824 */ /* 0x000fc800078e0200 */
[----:B----4-:R-:W-:Y:S01]  /*00b0*/  IMAD.WIDE R2, R7, 0x4, R2 ;  /* 0x0000000407027825 */ /* 0x010fe200078e0202 */
[----:B------:R-:W-:-:S04]  /*00c0*/  LEA.HI R6, R6, R7, RZ, 0xa ;  /* 0x0000000706067211 */ /* 0x000fc800078f50ff */
[----:B------:R-:W-:-:S04]  /*00d0*/  SHF.R.S32.HI R6, RZ, 0xa, R6 ;  /* 0x0000000aff067819 */ /* 0x000fc80000011406 */
[----:B------:R-:W-:-:S04]  /*00e0*/  LEA.HI R0, R6, R6, RZ, 0x6 ;  /* 0x0000000606007211 */ /* 0x000fc800078f30ff */
[----:B------:R-:W-:-:S05]  /*00f0*/  LOP3.LUT R9, R0, 0xffffffc0, RZ, 0xc0, !PT ;  /* 0xffffffc000097812 */ /* 0x000fca00078ec0ff */
[----:B------:R-:W-:Y:S02]  /*0100*/  IMAD.IADD R9, R6, 0x1, -R9 ;  /* 0x0000000106097824 */ /* 0x000fe400078e0a09 */
[----:B------:R-:W3:Y:S02]  /*0110*/  LDG.E.64 R6, desc[UR4][R2.64] ;  /* 0x0000000402067981 */ /* 0x000ee4000c1e1b00 */
[----:B--2---:R-:W-:-:S06]  /*0120*/  IMAD.WIDE R4, R9, 0x4, R4 ;  /* 0x0000000409047825 */ /* 0x004fcc00078e0204 */
[----:B------:R-:W3:Y:S02]  /*0130*/  LDG.E.EL R4, desc[UR4][R4.64] ;  /* 0x0000000404047981 */ /* 0x000ee4000c2e1900 */
[--C-:B---3--:R-:W-:Y:S01]  /*0140*/  FADD R6, R6, R4.reuse ;  /* 0x0000000406067221 */ /* 0x108fe20000000000 */
[----:B------:R-:W-:-:S05]  /*0150*/  FADD R7, R7, R4 ;  /* 0x0000000407077221 */ /* 0x000fca0000000000 */
[----:B------:R-:W-:Y:S01]  /*0160*/  STG.E.64 desc[UR4][R2.64], R6 ;  /* 0x0000000602007986 */ /* 0x000fe2000c101b04 */
[----:B------:R-:W-:Y:S05]  /*0170*/  EXIT ;  /* 0x000000000000794d */ /* 0x000fea0003800000 */
.L_x_0:
[----:B------:R-:W-:-:S00]  /*0180*/  BRA `(.L_x_0) ;  /* 0xfffffffc00fc7947 */ /* 0x000fc0000383ffff */
[----:B------:R-:W-:-:S00]  /*0190*/  NOP ;  /* 0x0000000000007918 */ /* 0x000fc00000000000 */
        /* <DEDUP_REMOVED lines=14> */
.L_x_1:


//--------------------- .nv.constant0.triton_poi_fused_convolution_14 --------------------------
	.section	.nv.constant0.triton_poi_fused_convolution_14,"a",@progbits
	.sectionflags	@""
	.align	4
.nv.constant0.triton_poi_fused_convolution_14:
	.zero		548
